//
// Generated by NVIDIA NVVM Compiler
//
// Compiler Build ID: CL-36424714
// Cuda compilation tools, release 13.0, V13.0.88
// Based on NVVM 20.0.0
//

.version 9.0
.target sm_100
.address_size 64

	// .globl	_Z5saxpyifPKfPf

.visible .entry _Z5saxpyifPKfPf(
	.param .u32 _Z5saxpyifPKfPf_param_0,
	.param .f32 _Z5saxpyifPKfPf_param_1,
	.param .u64 .ptr .align 1 _Z5saxpyifPKfPf_param_2,
	.param .u64 .ptr .align 1 _Z5saxpyifPKfPf_param_3
)
{
	.reg .pred 	%p<2>;
	.reg .b32 	%r<6>;
	.reg .b32 	%f<5>;
	.reg .b64 	%rd<8>;

	ld.param.u32 	%r2, [_Z5saxpyifPKfPf_param_0];
	ld.param.f32 	%f1, [_Z5saxpyifPKfPf_param_1];
	ld.param.u64 	%rd1, [_Z5saxpyifPKfPf_param_2];
	ld.param.u64 	%rd2, [_Z5saxpyifPKfPf_param_3];
	mov.u32 	%r3, %ctaid.x;
	mov.u32 	%r4, %ntid.x;
	mov.u32 	%r5, %tid.x;
	mad.lo.s32 	%r1, %r3, %r4, %r5;
	setp.ge.s32 	%p1, %r1, %r2;
	@%p1 bra 	$L__BB0_2;
	cvta.to.global.u64 	%rd3, %rd1;
	cvta.to.global.u64 	%rd4, %rd2;
	mul.wide.s32 	%rd5, %r1, 4;
	add.s64 	%rd6, %rd3, %rd5;
	ld.global.f32 	%f2, [%rd6];
	add.s64 	%rd7, %rd4, %rd5;
	ld.global.f32 	%f3, [%rd7];
	fma.rn.f32 	%f4, %f1, %f2, %f3;
	st.global.f32 	[%rd7], %f4;
$L__BB0_2:
	ret;

}


// ===== COMPILED SASS (sm_100) =====

	.target	sm_100

	.elftype	@"ET_EXEC"


//--------------------- .note.nv.tkinfo           --------------------------
	.section	.note.nv.tkinfo,"",@"SHT_NOTE"
	.sectionflags	@"SHF_NOTE_NV_TKINFO"
	.tkinfo
        /*0018*/ 	.word	0x00000002
        /*0030*/ 	.string	""
        /*0030*/ 	.string	"ptxas"
        /*0030*/ 	.string	"Cuda compilation tools, release 13.0, V13.0.88"
        /*0030*/ 	.string	"Build cuda_13.0.r13.0/compiler.36424714_0"
        /*0030*/ 	.string	"-arch sm_100 -m 64 "



//--------------------- .note.nv.cuinfo           --------------------------
	.section	.note.nv.cuinfo,"",@"SHT_NOTE"
	.sectionflags	@"SHF_NOTE_NV_CUINFO"
        /*0018*/ 	.short	0x0002
        /*001a*/ 	.short	0x0064
        /*001c*/ 	.short	0x0082
	.zero		2


//--------------------- .nv.info                  --------------------------
	.section	.nv.info,"",@"SHT_CUDA_INFO"
	.align	4


	//----- nvinfo : EIATTR_REGCOUNT
	.align		4
        /*0000*/ 	.byte	0x04, 0x2f
        /*0002*/ 	.short	(.L_1 - .L_0)
	.align		4
.L_0:
        /*0004*/ 	.word	index@(_Z5saxpyifPKfPf)
        /*0008*/ 	.word	0x0000000a


	//----- nvinfo : EIATTR_FRAME_SIZE
	.align		4
.L_1:
        /*000c*/ 	.byte	0x04, 0x11
        /*000e*/ 	.short	(.L_3 - .L_2)
	.align		4
.L_2:
        /*0010*/ 	.word	index@(_Z5saxpyifPKfPf)
        /*0014*/ 	.word	0x00000000


	//----- nvinfo : EIATTR_MIN_STACK_SIZE
	.align		4
.L_3:
        /*0018*/ 	.byte	0x04, 0x12
        /*001a*/ 	.short	(.L_5 - .L_4)
	.align		4
.L_4:
        /*001c*/ 	.word	index@(_Z5saxpyifPKfPf)
        /*0020*/ 	.word	0x00000000
.L_5:


//--------------------- .nv.compat                --------------------------
	.section	.nv.compat,"",@"SHT_CUDA_COMPAT_INFO"
	.align	4
        /*0000*/ 	.byte	0x02, 0x09, 0x00, 0x00, 0x02, 0x02, 0x01, 0x00, 0x02, 0x05, 0x05, 0x00, 0x03, 0x07, 0x01, 0x01
        /*0010*/ 	.byte	0x02, 0x03, 0x00, 0x00, 0x02, 0x06, 0x01, 0x00, 0x04, 0x0b, 0x08, 0x00, 0x09, 0x00, 0x00, 0x00
        /*0020*/ 	.byte	0x00, 0x00, 0x00, 0x00


//--------------------- .nv.info._Z5saxpyifPKfPf  --------------------------
	.section	.nv.info._Z5saxpyifPKfPf,"",@"SHT_CUDA_INFO"
	.sectionflags	@""
	.align	4


	//----- nvinfo : EIATTR_CUDA_API_VERSION
	.align		4
        /*0000*/ 	.byte	0x04, 0x37
        /*0002*/ 	.short	(.L_7 - .L_6)
.L_6:
        /*0004*/ 	.word	0x00000082


	//----- nvinfo : EIATTR_KPARAM_INFO
	.align		4
.L_7:
        /*0008*/ 	.byte	0x04, 0x17
        /*000a*/ 	.short	(.L_9 - .L_8)
.L_8:
        /*000c*/ 	.word	0x00000000
        /*0010*/ 	.short	0x0003
        /*0012*/ 	.short	0x0010
        /*0014*/ 	.byte	0x00, 0xf5, 0x21, 0x00


	//----- nvinfo : EIATTR_KPARAM_INFO
	.align		4
.L_9:
        /*0018*/ 	.byte	0x04, 0x17
        /*001a*/ 	.short	(.L_11 - .L_10)
.L_10:
        /*001c*/ 	.word	0x00000000
        /*0020*/ 	.short	0x0002
        /*0022*/ 	.short	0x0008
        /*0024*/ 	.byte	0x00, 0xf5, 0x21, 0x00


	//----- nvinfo : EIATTR_KPARAM_INFO
	.align		4
.L_11:
        /*0028*/ 	.byte	0x04, 0x17
        /*002a*/ 	.short	(.L_13 - .L_12)
.L_12:
        /*002c*/ 	.word	0x00000000
        /*0030*/ 	.short	0x0001
        /*0032*/ 	.short	0x0004
        /*0034*/ 	.byte	0x00, 0xf0, 0x11, 0x00


	//----- nvinfo : EIATTR_KPARAM_INFO
	.align		4
.L_13:
        /*0038*/ 	.byte	0x04, 0x17
        /*003a*/ 	.short	(.L_15 - .L_14)
.L_14:
        /*003c*/ 	.word	0x00000000
        /*0040*/ 	.short	0x0000
        /*0042*/ 	.short	0x0000
        /*0044*/ 	.byte	0x00, 0xf0, 0x11, 0x00


	//----- nvinfo : EIATTR_SPARSE_MMA_MASK
	.align		4
.L_15:
        /*0048*/ 	.byte	0x03, 0x50
        /*004a*/ 	.short	0x0000


	//----- nvinfo : EIATTR_MAXREG_COUNT
	.align		4
        /*004c*/ 	.byte	0x03, 0x1b
        /*004e*/ 	.short	0x00ff


	//----- nvinfo : EIATTR_MERCURY_ISA_VERSION
	.align		4
        /*0050*/ 	.byte	0x03, 0x5f
        /*0052*/ 	.short	0x0101


	//----- nvinfo : EIATTR_VRC_CTA_INIT_COUNT
	.align		4
        /*0054*/ 	.byte	0x02, 0x4a
	.zero		1
	.zero		1


	//----- nvinfo : EIATTR_EXIT_INSTR_OFFSETS
	.align		4
        /*0058*/ 	.byte	0x04, 0x1c
        /*005a*/ 	.short	(.L_17 - .L_16)


	//   ....[0]....
.L_16:
        /*005c*/ 	.word	0x00000070


	//   ....[1]....
        /*0060*/ 	.word	0x00000120


	//----- nvinfo : EIATTR_CBANK_PARAM_SIZE
	.align		4
.L_17:
        /*0064*/ 	.byte	0x03, 0x19
        /*0066*/ 	.short	0x0018


	//----- nvinfo : EIATTR_PARAM_CBANK
	.align		4
        /*0068*/ 	.byte	0x04, 0x0a
        /*006a*/ 	.short	(.L_19 - .L_18)
	.align		4
.L_18:
        /*006c*/ 	.word	index@(.nv.constant0._Z5saxpyifPKfPf)
        /*0070*/ 	.short	0x0380
        /*0072*/ 	.short	0x0018


	//----- nvinfo : EIATTR_SW_WAR
	.align		4
.L_19:
        /*0074*/ 	.byte	0x04, 0x36
        /*0076*/ 	.short	(.L_21 - .L_20)
.L_20:
        /*0078*/ 	.word	0x00000008
.L_21:


//--------------------- .nv.callgraph             --------------------------
	.section	.nv.callgraph,"",@"SHT_CUDA_CALLGRAPH"
	.align	4
	.sectionentsize	8
	.align		4
        /*0000*/ 	.word	0x00000000
	.align		4
        /*0004*/ 	.word	0xffffffff
	.align		4
        /*0008*/ 	.word	0x00000000
	.align		4
        /*000c*/ 	.word	0xfffffffe
	.align		4
        /*0010*/ 	.word	0x00000000
	.align		4
        /*0014*/ 	.word	0xfffffffd
	.align		4
        /*0018*/ 	.word	0x00000000
	.align		4
        /*001c*/ 	.word	0xfffffffc


//--------------------- .text._Z5saxpyifPKfPf     --------------------------
	.section	.text._Z5saxpyifPKfPf,"ax",@progbits
	.align	128
        .global         _Z5saxpyifPKfPf
        .type           _Z5saxpyifPKfPf,@function
        .size           _Z5saxpyifPKfPf,(.L_x_1 - _Z5saxpyifPKfPf)
        .other          _Z5saxpyifPKfPf,@"STO_CUDA_ENTRY STV_DEFAULT"
_Z5saxpyifPKfPf:
.text._Z5saxpyifPKfPf:
[----:B------:R-:W-:Y:S01]  /*0000*/  LDC R1, c[0x0][0x37c] ;  /* 0x0000df00ff017b82 */ /* 0x000fe20000000800 */
[----:B------:R-:W0:Y:S07]  /*0010*/  S2R R0, SR_TID.X ;  /* 0x0000000000007919 */ /* 0x000e2e0000002100 */
[----:B------:R-:W0:Y:S01]  /*0020*/  S2UR UR4, SR_CTAID.X ;  /* 0x00000000000479c3 */ /* 0x000e220000002500 */
[----:B------:R-:W1:Y:S07]  /*0030*/  LDCU UR5, c[0x0][0x380] ;  /* 0x00007000ff0577ac */ /* 0x000e6e0008000800 */
[----:B------:R-:W0:Y:S02]  /*0040*/  LDC R7, c[0x0][0x360] ;  /* 0x0000d800ff077b82 */ /* 0x000e240000000800 */
[----:B0-----:R-:W-:-:S05]  /*0050*/  IMAD R7, R7, UR4, R0 ;  /* 0x0000000407077c24 */ /* 0x001fca000f8e0200 */
[----:B-1----:R-:W-:-:S13]  /*0060*/  ISETP.GE.AND P0, PT, R7, UR5, PT ;  /* 0x0000000507007c0c */ /* 0x002fda000bf06270 */
[----:B------:R-:W-:Y:S05]  /*0070*/  @P0 EXIT ;  /* 0x000000000000094d */ /* 0x000fea0003800000 */
[----:B------:R-:W0:Y:S01]  /*0080*/  LDC.64 R2, c[0x0][0x388] ;  /* 0x0000e200ff027b82 */ /* 0x000e220000000a00 */
[----:B------:R-:W1:Y:S01]  /*0090*/  LDCU.64 UR4, c[0x0][0x358] ;  /* 0x00006b00ff0477ac */ /* 0x000e620008000a00 */
[----:B------:R-:W2:Y:S06]  /*00a0*/  LDCU UR6, c[0x0][0x384] ;  /* 0x00007080ff0677ac */ /* 0x000eac0008000800 */
[----:B------:R-:W3:Y:S01]  /*00b0*/  LDC.64 R4, c[0x0][0x390] ;  /* 0x0000e400ff047b82 */ /* 0x000ee20000000a00 */
[----:B0-----:R-:W-:-:S06]  /*00c0*/  IMAD.WIDE R2, R7, 0x4, R2 ;  /* 0x0000000407027825 */ /* 0x001fcc00078e0202 */
[----:B-1----:R-:W2:Y:S01]  /*00d0*/  LDG.E R2, desc[UR4][R2.64] ;  /* 0x0000000402027981 */ /* 0x002ea2000c1e1900 */
[----:B---3--:R-:W-:-:S05]  /*00e0*/  IMAD.WIDE R4, R7, 0x4, R4 ;  /* 0x0000000407047825 */ /* 0x008fca00078e0204 */
[----:B------:R-:W2:Y:S02]  /*00f0*/  LDG.E R7, desc[UR4][R4.64] ;  /* 0x0000000404077981 */ /* 0x000ea4000c1e1900 */
[----:B--2---:R-:W-:-:S05]  /*0100*/  FFMA R7, R2, UR6, R7 ;  /* 0x0000000602077c23 */ /* 0x004fca0008000007 */
[----:B------:R-:W-:Y:S01]  /*0110*/  STG.E desc[UR4][R4.64], R7 ;  /* 0x0000000704007986 */ /* 0x000fe2000c101904 */
[----:B------:R-:W-:Y:S05]  /*0120*/  EXIT ;  /* 0x000000000000794d */ /* 0x000fea0003800000 */
.L_x_0:
[----:B------:R-:W-:-:S00]  /*0130*/  BRA `(.L_x_0) ;  /* 0xfffffffc00fc7947 */ /* 0x000fc0000383ffff */
[----:B------:R-:W-:-:S00]  /*0140*/  NOP ;  /* 0x0000000000007918 */ /* 0x000fc00000000000 */
        /* <DEDUP_REMOVED lines=11> */
.L_x_1:


//--------------------- .nv.shared.reserved.0     --------------------------
	.section	.nv.shared.reserved.0,"aw",@nobits
	.weak		__nv_reservedSMEM_offset_0_alias
	.size		__nv_reservedSMEM_offset_0_alias, 0, 64
	.other		__nv_reservedSMEM_offset_0_alias,@"STO_CUDA_RESERVED_SHARED STV_DEFAULT"
__nv_reservedSMEM_offset_0_alias:
	.zero		0
	.zero		64


//--------------------- .nv.constant0._Z5saxpyifPKfPf --------------------------
	.section	.nv.constant0._Z5saxpyifPKfPf,"a",@progbits
	.sectionflags	@""
	.align	4
.nv.constant0._Z5saxpyifPKfPf:
	.zero		920


//--------------------- SYMBOLS --------------------------

	.type		.nv.reservedSmem.offset0,@object
	.size		.nv.reservedSmem.offset0,0x4
